//
// Generated by NVIDIA NVVM Compiler
//
// Compiler Build ID: CL-36424714
// Cuda compilation tools, release 13.0, V13.0.88
// Based on NVVM 20.0.0
//

.version 9.0
.target sm_100
.address_size 64

	// .globl	default_function_kernel

.visible .entry default_function_kernel(
	.param .u64 .ptr .align 1 default_function_kernel_param_0,
	.param .u64 .ptr .align 1 default_function_kernel_param_1,
	.param .u64 .ptr .align 1 default_function_kernel_param_2
)
.maxntid 12
{
	.reg .b32 	%r<2>;
	.reg .b32 	%f<4>;
	.reg .b64 	%rd<11>;

	ld.param.u64 	%rd1, [default_function_kernel_param_0];
	ld.param.u64 	%rd2, [default_function_kernel_param_1];
	ld.param.u64 	%rd3, [default_function_kernel_param_2];
	cvta.to.global.u64 	%rd4, %rd1;
	cvta.to.global.u64 	%rd5, %rd3;
	cvta.to.global.u64 	%rd6, %rd2;
	mov.u32 	%r1, %tid.x;
	mul.wide.u32 	%rd7, %r1, 4;
	add.s64 	%rd8, %rd6, %rd7;
	ld.global.nc.f32 	%f1, [%rd8];
	add.s64 	%rd9, %rd5, %rd7;
	ld.global.nc.f32 	%f2, [%rd9];
	add.f32 	%f3, %f1, %f2;
	add.s64 	%rd10, %rd4, %rd7;
	st.global.f32 	[%rd10], %f3;
	ret;

}


// ===== COMPILED SASS (sm_100) =====

	.target	sm_100

	.elftype	@"ET_EXEC"


//--------------------- .note.nv.tkinfo           --------------------------
	.section	.note.nv.tkinfo,"",@"SHT_NOTE"
	.sectionflags	@"SHF_NOTE_NV_TKINFO"
	.tkinfo
        /*0018*/ 	.word	0x00000002
        /*0030*/ 	.string	""
        /*0030*/ 	.string	"ptxas"
        /*0030*/ 	.string	"Cuda compilation tools, release 13.0, V13.0.88"
        /*0030*/ 	.string	"Build cuda_13.0.r13.0/compiler.36424714_0"
        /*0030*/ 	.string	"-arch sm_100 -m 64 "



//--------------------- .note.nv.cuinfo           --------------------------
	.section	.note.nv.cuinfo,"",@"SHT_NOTE"
	.sectionflags	@"SHF_NOTE_NV_CUINFO"
        /*0018*/ 	.short	0x0002
        /*001a*/ 	.short	0x0064
        /*001c*/ 	.short	0x0082
	.zero		2


//--------------------- .nv.info                  --------------------------
	.section	.nv.info,"",@"SHT_CUDA_INFO"
	.align	4


	//----- nvinfo : EIATTR_REGCOUNT
	.align		4
        /*0000*/ 	.byte	0x04, 0x2f
        /*0002*/ 	.short	(.L_1 - .L_0)
	.align		4
.L_0:
        /*0004*/ 	.word	index@(default_function_kernel)
        /*0008*/ 	.word	0x0000000c


	//----- nvinfo : EIATTR_FRAME_SIZE
	.align		4
.L_1:
        /*000c*/ 	.byte	0x04, 0x11
        /*000e*/ 	.short	(.L_3 - .L_2)
	.align		4
.L_2:
        /*0010*/ 	.word	index@(default_function_kernel)
        /*0014*/ 	.word	0x00000000


	//----- nvinfo : EIATTR_MIN_STACK_SIZE
	.align		4
.L_3:
        /*0018*/ 	.byte	0x04, 0x12
        /*001a*/ 	.short	(.L_5 - .L_4)
	.align		4
.L_4:
        /*001c*/ 	.word	index@(default_function_kernel)
        /*0020*/ 	.word	0x00000000
.L_5:


//--------------------- .nv.compat                --------------------------
	.section	.nv.compat,"",@"SHT_CUDA_COMPAT_INFO"
	.align	4
        /*0000*/ 	.byte	0x02, 0x09, 0x00, 0x00, 0x02, 0x02, 0x01, 0x00, 0x02, 0x05, 0x05, 0x00, 0x03, 0x07, 0x01, 0x01
        /*0010*/ 	.byte	0x02, 0x03, 0x00, 0x00, 0x02, 0x06, 0x01, 0x00, 0x04, 0x0b, 0x08, 0x00, 0x09, 0x00, 0x00, 0x00
        /*0020*/ 	.byte	0x00, 0x00, 0x00, 0x00


//--------------------- .nv.info.default_function_kernel --------------------------
	.section	.nv.info.default_function_kernel,"",@"SHT_CUDA_INFO"
	.sectionflags	@""
	.align	4


	//----- nvinfo : EIATTR_CUDA_API_VERSION
	.align		4
        /*0000*/ 	.byte	0x04, 0x37
        /*0002*/ 	.short	(.L_7 - .L_6)
.L_6:
        /*0004*/ 	.word	0x00000082


	//----- nvinfo : EIATTR_KPARAM_INFO
	.align		4
.L_7:
        /*0008*/ 	.byte	0x04, 0x17
        /*000a*/ 	.short	(.L_9 - .L_8)
.L_8:
        /*000c*/ 	.word	0x00000000
        /*0010*/ 	.short	0x0002
        /*0012*/ 	.short	0x0010
        /*0014*/ 	.byte	0x00, 0xf5, 0x21, 0x00


	//----- nvinfo : EIATTR_KPARAM_INFO
	.align		4
.L_9:
        /*0018*/ 	.byte	0x04, 0x17
        /*001a*/ 	.short	(.L_11 - .L_10)
.L_10:
        /*001c*/ 	.word	0x00000000
        /*0020*/ 	.short	0x0001
        /*0022*/ 	.short	0x0008
        /*0024*/ 	.byte	0x00, 0xf5, 0x21, 0x00


	//----- nvinfo : EIATTR_KPARAM_INFO
	.align		4
.L_11:
        /*0028*/ 	.byte	0x04, 0x17
        /*002a*/ 	.short	(.L_13 - .L_12)
.L_12:
        /*002c*/ 	.word	0x00000000
        /*0030*/ 	.short	0x0000
        /*0032*/ 	.short	0x0000
        /*0034*/ 	.byte	0x00, 0xf5, 0x21, 0x00


	//----- nvinfo : EIATTR_SPARSE_MMA_MASK
	.align		4
.L_13:
        /*0038*/ 	.byte	0x03, 0x50
        /*003a*/ 	.short	0x0000


	//----- nvinfo : EIATTR_MAXREG_COUNT
	.align		4
        /*003c*/ 	.byte	0x03, 0x1b
        /*003e*/ 	.short	0x00ff


	//----- nvinfo : EIATTR_MERCURY_ISA_VERSION
	.align		4
        /*0040*/ 	.byte	0x03, 0x5f
        /*0042*/ 	.short	0x0101


	//----- nvinfo : EIATTR_VRC_CTA_INIT_COUNT
	.align		4
        /*0044*/ 	.byte	0x02, 0x4a
	.zero		1
	.zero		1


	//----- nvinfo : EIATTR_EXIT_INSTR_OFFSETS
	.align		4
        /*0048*/ 	.byte	0x04, 0x1c
        /*004a*/ 	.short	(.L_15 - .L_14)


	//   ....[0]....
.L_14:
        /*004c*/ 	.word	0x000000d0


	//----- nvinfo : EIATTR_MAX_THREADS
	.align		4
.L_15:
        /*0050*/ 	.byte	0x04, 0x05
        /*0052*/ 	.short	(.L_17 - .L_16)
.L_16:
        /*0054*/ 	.word	0x0000000c
        /*0058*/ 	.word	0x00000001
        /*005c*/ 	.word	0x00000001


	//----- nvinfo : EIATTR_CBANK_PARAM_SIZE
	.align		4
.L_17:
        /*0060*/ 	.byte	0x03, 0x19
        /*0062*/ 	.short	0x0018


	//----- nvinfo : EIATTR_PARAM_CBANK
	.align		4
        /*0064*/ 	.byte	0x04, 0x0a
        /*0066*/ 	.short	(.L_19 - .L_18)
	.align		4
.L_18:
        /*0068*/ 	.word	index@(.nv.constant0.default_function_kernel)
        /*006c*/ 	.short	0x0380
        /*006e*/ 	.short	0x0018


	//----- nvinfo : EIATTR_SW_WAR
	.align		4
.L_19:
        /*0070*/ 	.byte	0x04, 0x36
        /*0072*/ 	.short	(.L_21 - .L_20)
.L_20:
        /*0074*/ 	.word	0x00000008
.L_21:


//--------------------- .nv.callgraph             --------------------------
	.section	.nv.callgraph,"",@"SHT_CUDA_CALLGRAPH"
	.align	4
	.sectionentsize	8
	.align		4
        /*0000*/ 	.word	0x00000000
	.align		4
        /*0004*/ 	.word	0xffffffff
	.align		4
        /*0008*/ 	.word	0x00000000
	.align		4
        /*000c*/ 	.word	0xfffffffe
	.align		4
        /*0010*/ 	.word	0x00000000
	.align		4
        /*0014*/ 	.word	0xfffffffd
	.align		4
        /*0018*/ 	.word	0x00000000
	.align		4
        /*001c*/ 	.word	0xfffffffc


//--------------------- .text.default_function_kernel --------------------------
	.section	.text.default_function_kernel,"ax",@progbits
	.align	128
        .global         default_function_kernel
        .type           default_function_kernel,@function
        .size           default_function_kernel,(.L_x_1 - default_function_kernel)
        .other          default_function_kernel,@"STO_CUDA_ENTRY STV_DEFAULT"
default_function_kernel:
.text.default_function_kernel:
[----:B------:R-:W-:Y:S01]  /*0000*/  LDC R1, c[0x0][0x37c] ;  /* 0x0000df00ff017b82 */ /* 0x000fe20000000800 */
[----:B------:R-:W0:Y:S07]  /*0010*/  S2R R9, SR_TID.X ;  /* 0x0000000000097919 */ /* 0x000e2e0000002100 */
[----:B------:R-:W0:Y:S01]  /*0020*/  LDC.64 R2, c[0x0][0x388] ;  /* 0x0000e200ff027b82 */ /* 0x000e220000000a00 */
[----:B------:R-:W1:Y:S07]  /*0030*/  LDCU.64 UR4, c[0x0][0x358] ;  /* 0x00006b00ff0477ac */ /* 0x000e6e0008000a00 */
[----:B------:R-:W2:Y:S08]  /*0040*/  LDC.64 R4, c[0x0][0x390] ;  /* 0x0000e400ff047b82 */ /* 0x000eb00000000a00 */
[----:B------:R-:W3:Y:S01]  /*0050*/  LDC.64 R6, c[0x0][0x380] ;  /* 0x0000e000ff067b82 */ /* 0x000ee20000000a00 */
[----:B0-----:R-:W-:-:S04]  /*0060*/  IMAD.WIDE.U32 R2, R9, 0x4, R2 ;  /* 0x0000000409027825 */ /* 0x001fc800078e0002 */
[C---:B--2---:R-:W-:Y:S02]  /*0070*/  IMAD.WIDE.U32 R4, R9.reuse, 0x4, R4 ;  /* 0x0000000409047825 */ /* 0x044fe400078e0004 */
[----:B-1----:R-:W2:Y:S04]  /*0080*/  LDG.E.CONSTANT R2, desc[UR4][R2.64] ;  /* 0x0000000402027981 */ /* 0x002ea8000c1e9900 */
[----:B------:R-:W2:Y:S01]  /*0090*/  LDG.E.CONSTANT R5, desc[UR4][R4.64] ;  /* 0x0000000404057981 */ /* 0x000ea2000c1e9900 */
[----:B---3--:R-:W-:-:S04]  /*00a0*/  IMAD.WIDE.U32 R6, R9, 0x4, R6 ;  /* 0x0000000409067825 */ /* 0x008fc800078e0006 */
[----:B--2---:R-:W-:-:S05]  /*00b0*/  FADD R9, R2, R5 ;  /* 0x0000000502097221 */ /* 0x004fca0000000000 */
[----:B------:R-:W-:Y:S01]  /*00c0*/  STG.E desc[UR4][R6.64], R9 ;  /* 0x0000000906007986 */ /* 0x000fe2000c101904 */
[----:B------:R-:W-:Y:S05]  /*00d0*/  EXIT ;  /* 0x000000000000794d */ /* 0x000fea0003800000 */
.L_x_0:
[----:B------:R-:W-:-:S00]  /*00e0*/  BRA `(.L_x_0) ;  /* 0xfffffffc00fc7947 */ /* 0x000fc0000383ffff */
[----:B------:R-:W-:-:S00]  /*00f0*/  NOP ;  /* 0x0000000000007918 */ /* 0x000fc00000000000 */
        /* <DEDUP_REMOVED lines=8> */
.L_x_1:


//--------------------- .nv.shared.reserved.0     --------------------------
	.section	.nv.shared.reserved.0,"aw",@nobits
	.weak		__nv_reservedSMEM_offset_0_alias
	.size		__nv_reservedSMEM_offset_0_alias, 0, 64
	.other		__nv_reservedSMEM_offset_0_alias,@"STO_CUDA_RESERVED_SHARED STV_DEFAULT"
__nv_reservedSMEM_offset_0_alias:
	.zero		0
	.zero		64


//--------------------- .nv.constant0.default_function_kernel --------------------------
	.section	.nv.constant0.default_function_kernel,"a",@progbits
	.sectionflags	@""
	.align	4
.nv.constant0.default_function_kernel:
	.zero		920


//--------------------- SYMBOLS --------------------------

	.type		.nv.reservedSmem.offset0,@object
	.size		.nv.reservedSmem.offset0,0x4
